//
// Generated by NVIDIA NVVM Compiler
//
// Compiler Build ID: CL-36424714
// Cuda compilation tools, release 13.0, V13.0.88
// Based on NVVM 20.0.0
//

.version 9.0
.target sm_100
.address_size 64

	// .globl	_Z20global_scan_kernel_1PiS_

.visible .entry _Z20global_scan_kernel_1PiS_(
	.param .u64 .ptr .align 1 _Z20global_scan_kernel_1PiS__param_0,
	.param .u64 .ptr .align 1 _Z20global_scan_kernel_1PiS__param_1
)
{
	.reg .pred 	%p<14>;
	.reg .b32 	%r<45>;
	.reg .b64 	%rd<25>;

	ld.param.u64 	%rd5, [_Z20global_scan_kernel_1PiS__param_0];
	ld.param.u64 	%rd4, [_Z20global_scan_kernel_1PiS__param_1];
	cvta.to.global.u64 	%rd1, %rd5;
	mov.u32 	%r1, %tid.x;
	mov.u32 	%r2, %ctaid.x;
	mov.u32 	%r19, %ntid.x;
	mad.lo.s32 	%r3, %r2, %r19, %r1;
	and.b32  	%r4, %r3, 31;
	shr.s32 	%r5, %r3, 5;
	setp.ne.s32 	%p1, %r4, 0;
	mul.wide.s32 	%rd6, %r3, 4;
	add.s64 	%rd2, %rd1, %rd6;
	@%p1 bra 	$L__BB0_2;
	ld.global.u32 	%r43, [%rd2];
	bra.uni 	$L__BB0_7;
$L__BB0_2:
	ld.global.u32 	%r20, [%rd2];
	ld.global.u32 	%r21, [%rd2+-4];
	add.s32 	%r43, %r21, %r20;
	st.global.u32 	[%rd2], %r43;
	setp.eq.s32 	%p2, %r4, 1;
	@%p2 bra 	$L__BB0_7;
	ld.global.u32 	%r22, [%rd2+-8];
	add.s32 	%r43, %r22, %r43;
	st.global.u32 	[%rd2], %r43;
	setp.lt.u32 	%p3, %r4, 4;
	@%p3 bra 	$L__BB0_7;
	ld.global.u32 	%r23, [%rd2+-16];
	add.s32 	%r43, %r23, %r43;
	st.global.u32 	[%rd2], %r43;
	setp.lt.u32 	%p4, %r4, 8;
	@%p4 bra 	$L__BB0_7;
	ld.global.u32 	%r24, [%rd2+-32];
	add.s32 	%r43, %r24, %r43;
	st.global.u32 	[%rd2], %r43;
	setp.lt.u32 	%p5, %r4, 16;
	@%p5 bra 	$L__BB0_7;
	ld.global.u32 	%r25, [%rd2+-64];
	add.s32 	%r43, %r25, %r43;
	st.global.u32 	[%rd2], %r43;
$L__BB0_7:
	bar.sync 	0;
	setp.ne.s32 	%p6, %r4, 31;
	@%p6 bra 	$L__BB0_9;
	ld.global.u32 	%r26, [%rd2];
	mul.wide.u32 	%rd7, %r5, 4;
	add.s64 	%rd8, %rd1, %rd7;
	st.global.u32 	[%rd8], %r26;
$L__BB0_9:
	bar.sync 	0;
	add.s32 	%r27, %r3, -32;
	setp.lt.u32 	%p7, %r27, -31;
	@%p7 bra 	$L__BB0_15;
	mul.wide.u32 	%rd9, %r3, 4;
	add.s64 	%rd3, %rd1, %rd9;
	ld.global.u32 	%r28, [%rd3];
	add.s32 	%r29, %r3, -1;
	mul.wide.u32 	%rd10, %r29, 4;
	add.s64 	%rd11, %rd1, %rd10;
	ld.global.u32 	%r30, [%rd11];
	add.s32 	%r13, %r30, %r28;
	st.global.u32 	[%rd3], %r13;
	setp.lt.u32 	%p8, %r3, 2;
	@%p8 bra 	$L__BB0_15;
	add.s32 	%r31, %r3, -2;
	mul.wide.u32 	%rd12, %r31, 4;
	add.s64 	%rd13, %rd1, %rd12;
	ld.global.u32 	%r32, [%rd13];
	add.s32 	%r14, %r32, %r13;
	st.global.u32 	[%rd3], %r14;
	setp.lt.u32 	%p9, %r3, 4;
	@%p9 bra 	$L__BB0_15;
	add.s32 	%r33, %r3, -4;
	mul.wide.u32 	%rd14, %r33, 4;
	add.s64 	%rd15, %rd1, %rd14;
	ld.global.u32 	%r34, [%rd15];
	add.s32 	%r15, %r34, %r14;
	st.global.u32 	[%rd3], %r15;
	setp.lt.u32 	%p10, %r3, 8;
	@%p10 bra 	$L__BB0_15;
	add.s32 	%r35, %r3, -8;
	mul.wide.u32 	%rd16, %r35, 4;
	add.s64 	%rd17, %rd1, %rd16;
	ld.global.u32 	%r36, [%rd17];
	add.s32 	%r16, %r36, %r15;
	st.global.u32 	[%rd3], %r16;
	setp.lt.u32 	%p11, %r3, 16;
	@%p11 bra 	$L__BB0_15;
	add.s32 	%r37, %r3, -16;
	mul.wide.u32 	%rd18, %r37, 4;
	add.s64 	%rd19, %rd1, %rd18;
	ld.global.u32 	%r38, [%rd19];
	add.s32 	%r39, %r38, %r16;
	st.global.u32 	[%rd3], %r39;
$L__BB0_15:
	setp.lt.u32 	%p12, %r3, 32;
	bar.sync 	0;
	@%p12 bra 	$L__BB0_17;
	add.s32 	%r40, %r5, -1;
	mul.wide.u32 	%rd20, %r40, 4;
	add.s64 	%rd21, %rd1, %rd20;
	ld.global.u32 	%r41, [%rd21];
	add.s32 	%r43, %r41, %r43;
$L__BB0_17:
	bar.sync 	0;
	st.global.u32 	[%rd2], %r43;
	bar.sync 	0;
	bar.sync 	0;
	setp.ne.s32 	%p13, %r1, 1023;
	@%p13 bra 	$L__BB0_19;
	ld.global.u32 	%r42, [%rd2];
	cvta.to.global.u64 	%rd22, %rd4;
	mul.wide.u32 	%rd23, %r2, 4;
	add.s64 	%rd24, %rd22, %rd23;
	st.global.u32 	[%rd24], %r42;
$L__BB0_19:
	ret;

}


// ===== COMPILED SASS (sm_100) =====

	.target	sm_100

	.elftype	@"ET_EXEC"


//--------------------- .note.nv.tkinfo           --------------------------
	.section	.note.nv.tkinfo,"",@"SHT_NOTE"
	.sectionflags	@"SHF_NOTE_NV_TKINFO"
	.tkinfo
        /*0018*/ 	.word	0x00000002
        /*0030*/ 	.string	""
        /*0030*/ 	.string	"ptxas"
        /*0030*/ 	.string	"Cuda compilation tools, release 13.0, V13.0.88"
        /*0030*/ 	.string	"Build cuda_13.0.r13.0/compiler.36424714_0"
        /*0030*/ 	.string	"-arch sm_100 -m 64 "



//--------------------- .note.nv.cuinfo           --------------------------
	.section	.note.nv.cuinfo,"",@"SHT_NOTE"
	.sectionflags	@"SHF_NOTE_NV_CUINFO"
        /*0018*/ 	.short	0x0002
        /*001a*/ 	.short	0x0064
        /*001c*/ 	.short	0x0082
	.zero		2


//--------------------- .nv.info                  --------------------------
	.section	.nv.info,"",@"SHT_CUDA_INFO"
	.align	4


	//----- nvinfo : EIATTR_REGCOUNT
	.align		4
        /*0000*/ 	.byte	0x04, 0x2f
        /*0002*/ 	.short	(.L_1 - .L_0)
	.align		4
.L_0:
        /*0004*/ 	.word	index@(_Z20global_scan_kernel_1PiS_)
        /*0008*/ 	.word	0x00000016


	//----- nvinfo : EIATTR_FRAME_SIZE
	.align		4
.L_1:
        /*000c*/ 	.byte	0x04, 0x11
        /*000e*/ 	.short	(.L_3 - .L_2)
	.align		4
.L_2:
        /*0010*/ 	.word	index@(_Z20global_scan_kernel_1PiS_)
        /*0014*/ 	.word	0x00000000


	//----- nvinfo : EIATTR_MIN_STACK_SIZE
	.align		4
.L_3:
        /*0018*/ 	.byte	0x04, 0x12
        /*001a*/ 	.short	(.L_5 - .L_4)
	.align		4
.L_4:
        /*001c*/ 	.word	index@(_Z20global_scan_kernel_1PiS_)
        /*0020*/ 	.word	0x00000000
.L_5:


//--------------------- .nv.compat                --------------------------
	.section	.nv.compat,"",@"SHT_CUDA_COMPAT_INFO"
	.align	4
        /*0000*/ 	.byte	0x02, 0x09, 0x00, 0x00, 0x02, 0x02, 0x01, 0x00, 0x02, 0x05, 0x05, 0x00, 0x03, 0x07, 0x01, 0x01
        /*0010*/ 	.byte	0x02, 0x03, 0x00, 0x00, 0x02, 0x06, 0x01, 0x00, 0x04, 0x0b, 0x08, 0x00, 0x09, 0x00, 0x00, 0x00
        /*0020*/ 	.byte	0x00, 0x00, 0x00, 0x00


//--------------------- .nv.info._Z20global_scan_kernel_1PiS_ --------------------------
	.section	.nv.info._Z20global_scan_kernel_1PiS_,"",@"SHT_CUDA_INFO"
	.sectionflags	@""
	.align	4


	//----- nvinfo : EIATTR_CUDA_API_VERSION
	.align		4
        /*0000*/ 	.byte	0x04, 0x37
        /*0002*/ 	.short	(.L_7 - .L_6)
.L_6:
        /*0004*/ 	.word	0x00000082


	//----- nvinfo : EIATTR_KPARAM_INFO
	.align		4
.L_7:
        /*0008*/ 	.byte	0x04, 0x17
        /*000a*/ 	.short	(.L_9 - .L_8)
.L_8:
        /*000c*/ 	.word	0x00000000
        /*0010*/ 	.short	0x0001
        /*0012*/ 	.short	0x0008
        /*0014*/ 	.byte	0x00, 0xf5, 0x21, 0x00


	//----- nvinfo : EIATTR_KPARAM_INFO
	.align		4
.L_9:
        /*0018*/ 	.byte	0x04, 0x17
        /*001a*/ 	.short	(.L_11 - .L_10)
.L_10:
        /*001c*/ 	.word	0x00000000
        /*0020*/ 	.short	0x0000
        /*0022*/ 	.short	0x0000
        /*0024*/ 	.byte	0x00, 0xf5, 0x21, 0x00


	//----- nvinfo : EIATTR_SPARSE_MMA_MASK
	.align		4
.L_11:
        /*0028*/ 	.byte	0x03, 0x50
        /*002a*/ 	.short	0x0000


	//----- nvinfo : EIATTR_MAXREG_COUNT
	.align		4
        /*002c*/ 	.byte	0x03, 0x1b
        /*002e*/ 	.short	0x00ff


	//----- nvinfo : EIATTR_NUM_BARRIERS
	.align		4
        /*0030*/ 	.byte	0x02, 0x4c
        /*0032*/ 	.byte	0x01
	.zero		1


	//----- nvinfo : EIATTR_MERCURY_ISA_VERSION
	.align		4
        /*0034*/ 	.byte	0x03, 0x5f
        /*0036*/ 	.short	0x0101


	//----- nvinfo : EIATTR_VRC_CTA_INIT_COUNT
	.align		4
        /*0038*/ 	.byte	0x02, 0x4a
	.zero		1
	.zero		1


	//----- nvinfo : EIATTR_EXIT_INSTR_OFFSETS
	.align		4
        /*003c*/ 	.byte	0x04, 0x1c
        /*003e*/ 	.short	(.L_13 - .L_12)


	//   ....[0]....
.L_12:
        /*0040*/ 	.word	0x00000660


	//   ....[1]....
        /*0044*/ 	.word	0x000006b0


	//----- nvinfo : EIATTR_CRS_STACK_SIZE
	.align		4
.L_13:
        /*0048*/ 	.byte	0x04, 0x1e
        /*004a*/ 	.short	(.L_15 - .L_14)
.L_14:
        /*004c*/ 	.word	0x00000000


	//----- nvinfo : EIATTR_CBANK_PARAM_SIZE
	.align		4
.L_15:
        /*0050*/ 	.byte	0x03, 0x19
        /*0052*/ 	.short	0x0010


	//----- nvinfo : EIATTR_PARAM_CBANK
	.align		4
        /*0054*/ 	.byte	0x04, 0x0a
        /*0056*/ 	.short	(.L_17 - .L_16)
	.align		4
.L_16:
        /*0058*/ 	.word	index@(.nv.constant0._Z20global_scan_kernel_1PiS_)
        /*005c*/ 	.short	0x0380
        /*005e*/ 	.short	0x0010


	//----- nvinfo : EIATTR_SW_WAR
	.align		4
.L_17:
        /*0060*/ 	.byte	0x04, 0x36
        /*0062*/ 	.short	(.L_19 - .L_18)
.L_18:
        /*0064*/ 	.word	0x00000008
.L_19:


//--------------------- .nv.callgraph             --------------------------
	.section	.nv.callgraph,"",@"SHT_CUDA_CALLGRAPH"
	.align	4
	.sectionentsize	8
	.align		4
        /*0000*/ 	.word	0x00000000
	.align		4
        /*0004*/ 	.word	0xffffffff
	.align		4
        /*0008*/ 	.word	0x00000000
	.align		4
        /*000c*/ 	.word	0xfffffffe
	.align		4
        /*0010*/ 	.word	0x00000000
	.align		4
        /*0014*/ 	.word	0xfffffffd
	.align		4
        /*0018*/ 	.word	0x00000000
	.align		4
        /*001c*/ 	.word	0xfffffffc


//--------------------- .text._Z20global_scan_kernel_1PiS_ --------------------------
	.section	.text._Z20global_scan_kernel_1PiS_,"ax",@progbits
	.align	128
        .global         _Z20global_scan_kernel_1PiS_
        .type           _Z20global_scan_kernel_1PiS_,@function
        .size           _Z20global_scan_kernel_1PiS_,(.L_x_10 - _Z20global_scan_kernel_1PiS_)
        .other          _Z20global_scan_kernel_1PiS_,@"STO_CUDA_ENTRY STV_DEFAULT"
_Z20global_scan_kernel_1PiS_:
.text._Z20global_scan_kernel_1PiS_:
[----:B------:R-:W-:Y:S01]  /*0000*/  LDC R1, c[0x0][0x37c] ;  /* 0x0000df00ff017b82 */ /* 0x000fe20000000800 */
[----:B------:R-:W0:Y:S01]  /*0010*/  S2R R9, SR_TID.X ;  /* 0x0000000000097919 */ /* 0x000e220000002100 */
[----:B------:R-:W0:Y:S06]  /*0020*/  LDCU UR6, c[0x0][0x360] ;  /* 0x00006c00ff0677ac */ /* 0x000e2c0008000800 */
[----:B------:R-:W1:Y:S01]  /*0030*/  LDC.64 R4, c[0x0][0x380] ;  /* 0x0000e000ff047b82 */ /* 0x000e620000000a00 */
[----:B------:R-:W-:Y:S01]  /*0040*/  BSSY.RECONVERGENT B0, `(.L_x_0) ;  /* 0x0000022000007945 */ /* 0x000fe20003800200 */
[----:B------:R-:W0:Y:S01]  /*0050*/  S2R R0, SR_CTAID.X ;  /* 0x0000000000007919 */ /* 0x000e220000002500 */
[----:B------:R-:W2:Y:S01]  /*0060*/  LDCU.64 UR4, c[0x0][0x358] ;  /* 0x00006b00ff0477ac */ /* 0x000ea20008000a00 */
[----:B0-----:R-:W-:-:S04]  /*0070*/  IMAD R11, R0, UR6, R9 ;  /* 0x00000006000b7c24 */ /* 0x001fc8000f8e0209 */
[C---:B-1----:R-:W-:Y:S01]  /*0080*/  IMAD.WIDE R2, R11.reuse, 0x4, R4 ;  /* 0x000000040b027825 */ /* 0x042fe200078e0204 */
[----:B------:R-:W-:Y:S02]  /*0090*/  LOP3.LUT P0, R8, R11, 0x1f, RZ, 0xc0, !PT ;  /* 0x0000001f0b087812 */ /* 0x000fe4000780c0ff */
[----:B------:R-:W-:-:S11]  /*00a0*/  SHF.R.S32.HI R13, RZ, 0x5, R11 ;  /* 0x00000005ff0d7819 */ /* 0x000fd6000001140b */
[----:B--2---:R-:W-:Y:S05]  /*00b0*/  @P0 BRA `(.L_x_1) ;  /* 0x0000000000080947 */ /* 0x004fea0003800000 */
[----:B------:R0:W5:Y:S01]  /*00c0*/  LDG.E R7, desc[UR4][R2.64] ;  /* 0x0000000402077981 */ /* 0x000162000c1e1900 */
[----:B------:R-:W-:Y:S05]  /*00d0*/  BRA `(.L_x_2) ;  /* 0x0000000000607947 */ /* 0x000fea0003800000 */
.L_x_1:
[----:B------:R-:W2:Y:S04]  /*00e0*/  LDG.E R6, desc[UR4][R2.64] ;  /* 0x0000000402067981 */ /* 0x000ea8000c1e1900 */
[----:B------:R-:W2:Y:S01]  /*00f0*/  LDG.E R7, desc[UR4][R2.64+-0x4] ;  /* 0xfffffc0402077981 */ /* 0x000ea2000c1e1900 */
[----:B------:R-:W-:Y:S01]  /*0100*/  ISETP.NE.AND P0, PT, R8, 0x1, PT ;  /* 0x000000010800780c */ /* 0x000fe20003f05270 */
[----:B--2---:R-:W-:-:S05]  /*0110*/  IMAD.IADD R7, R6, 0x1, R7 ;  /* 0x0000000106077824 */ /* 0x004fca00078e0207 */
[----:B------:R0:W-:Y:S07]  /*0120*/  STG.E desc[UR4][R2.64], R7 ;  /* 0x0000000702007986 */ /* 0x0001ee000c101904 */
[----:B------:R-:W-:Y:S05]  /*0130*/  @!P0 BRA `(.L_x_2) ;  /* 0x0000000000488947 */ /* 0x000fea0003800000 */
[----:B------:R-:W0:Y:S01]  /*0140*/  LDG.E R6, desc[UR4][R2.64+-0x8] ;  /* 0xfffff80402067981 */ /* 0x000e22000c1e1900 */
[----:B------:R-:W-:Y:S01]  /*0150*/  ISETP.GE.U32.AND P0, PT, R8, 0x4, PT ;  /* 0x000000040800780c */ /* 0x000fe20003f06070 */
[----:B0-----:R-:W-:-:S05]  /*0160*/  IMAD.IADD R7, R7, 0x1, R6 ;  /* 0x0000000107077824 */ /* 0x001fca00078e0206 */
[----:B------:R1:W-:Y:S07]  /*0170*/  STG.E desc[UR4][R2.64], R7 ;  /* 0x0000000702007986 */ /* 0x0003ee000c101904 */
[----:B------:R-:W-:Y:S05]  /*0180*/  @!P0 BRA `(.L_x_2) ;  /* 0x0000000000348947 */ /* 0x000fea0003800000 */
[----:B------:R-:W1:Y:S01]  /*0190*/  LDG.E R6, desc[UR4][R2.64+-0x10] ;  /* 0xfffff00402067981 */ /* 0x000e62000c1e1900 */
[----:B------:R-:W-:Y:S02]  /*01a0*/  ISETP.GE.U32.AND P0, PT, R8, 0x8, PT ;  /* 0x000000080800780c */ /* 0x000fe40003f06070 */
[----:B-1----:R-:W-:-:S05]  /*01b0*/  IADD3 R7, PT, PT, R7, R6, RZ ;  /* 0x0000000607077210 */ /* 0x002fca0007ffe0ff */
[----:B------:R2:W-:Y:S06]  /*01c0*/  STG.E desc[UR4][R2.64], R7 ;  /* 0x0000000702007986 */ /* 0x0005ec000c101904 */
[----:B------:R-:W-:Y:S05]  /*01d0*/  @!P0 BRA `(.L_x_2) ;  /* 0x0000000000208947 */ /* 0x000fea0003800000 */
[----:B------:R-:W2:Y:S01]  /*01e0*/  LDG.E R6, desc[UR4][R2.64+-0x20] ;  /* 0xffffe00402067981 */ /* 0x000ea2000c1e1900 */
[----:B------:R-:W-:Y:S01]  /*01f0*/  ISETP.GE.U32.AND P0, PT, R8, 0x10, PT ;  /* 0x000000100800780c */ /* 0x000fe20003f06070 */
[----:B--2---:R-:W-:-:S05]  /*0200*/  IMAD.IADD R7, R7, 0x1, R6 ;  /* 0x0000000107077824 */ /* 0x004fca00078e0206 */
[----:B------:R3:W-:Y:S07]  /*0210*/  STG.E desc[UR4][R2.64], R7 ;  /* 0x0000000702007986 */ /* 0x0007ee000c101904 */
[----:B------:R-:W-:Y:S05]  /*0220*/  @!P0 BRA `(.L_x_2) ;  /* 0x00000000000c8947 */ /* 0x000fea0003800000 */
[----:B------:R-:W3:Y:S02]  /*0230*/  LDG.E R6, desc[UR4][R2.64+-0x40] ;  /* 0xffffc00402067981 */ /* 0x000ee4000c1e1900 */
[----:B---3--:R-:W-:-:S05]  /*0240*/  IADD3 R7, PT, PT, R7, R6, RZ ;  /* 0x0000000607077210 */ /* 0x008fca0007ffe0ff */
[----:B------:R4:W-:Y:S02]  /*0250*/  STG.E desc[UR4][R2.64], R7 ;  /* 0x0000000702007986 */ /* 0x0009e4000c101904 */
.L_x_2:
[----:B------:R-:W-:Y:S05]  /*0260*/  BSYNC.RECONVERGENT B0 ;  /* 0x0000000000007941 */ /* 0x000fea0003800200 */
.L_x_0:
[----:B------:R-:W-:Y:S01]  /*0270*/  BAR.SYNC.DEFER_BLOCKING 0x0 ;  /* 0x0000000000007b1d */ /* 0x000fe20000010000 */
[----:B------:R-:W-:-:S05]  /*0280*/  ISETP.NE.AND P0, PT, R8, 0x1f, PT ;  /* 0x0000001f0800780c */ /* 0x000fca0003f05270 */
[----:B------:R-:W-:Y:S08]  /*0290*/  BSSY.RECONVERGENT B0, `(.L_x_3) ;  /* 0x0000005000007945 */ /* 0x000ff00003800200 */
[----:B------:R-:W-:Y:S05]  /*02a0*/  @P0 BRA `(.L_x_4) ;  /* 0x00000000000c0947 */ /* 0x000fea0003800000 */
[----:B------:R-:W2:Y:S01]  /*02b0*/  LDG.E R17, desc[UR4][R2.64] ;  /* 0x0000000402117981 */ /* 0x000ea2000c1e1900 */
[----:B------:R-:W-:-:S05]  /*02c0*/  IMAD.WIDE.U32 R14, R13, 0x4, R4 ;  /* 0x000000040d0e7825 */ /* 0x000fca00078e0004 */
[----:B--2---:R2:W-:Y:S02]  /*02d0*/  STG.E desc[UR4][R14.64], R17 ;  /* 0x000000110e007986 */ /* 0x0045e4000c101904 */
.L_x_4:
[----:B------:R-:W-:Y:S05]  /*02e0*/  BSYNC.RECONVERGENT B0 ;  /* 0x0000000000007941 */ /* 0x000fea0003800200 */
.L_x_3:
[----:B------:R-:W-:Y:S01]  /*02f0*/  VIADD R6, R11, 0xffffffe0 ;  /* 0xffffffe00b067836 */ /* 0x000fe20000000000 */
[----:B------:R-:W-:Y:S04]  /*0300*/  BAR.SYNC.DEFER_BLOCKING 0x0 ;  /* 0x0000000000007b1d */ /* 0x000fe80000010000 */
[----:B------:R-:W-:Y:S02]  /*0310*/  ISETP.GE.U32.AND P0, PT, R6, -0x1f, PT ;  /* 0xffffffe10600780c */ /* 0x000fe40003f06070 */
[----:B------:R-:W-:Y:S11]  /*0320*/  BSSY.RECONVERGENT B0, `(.L_x_5) ;  /* 0x0000025000007945 */ /* 0x000ff60003800200 */
[----:B------:R-:W-:Y:S05]  /*0330*/  @!P0 BRA `(.L_x_6) ;  /* 0x00000000008c8947 */ /* 0x000fea0003800000 */
[C---:B--2---:R-:W-:Y:S01]  /*0340*/  IADD3 R17, PT, PT, R11.reuse, -0x1, RZ ;  /* 0xffffffff0b117810 */ /* 0x044fe20007ffe0ff */
[----:B------:R-:W-:-:S04]  /*0350*/  IMAD.WIDE.U32 R14, R11, 0x4, R4 ;  /* 0x000000040b0e7825 */ /* 0x000fc800078e0004 */
[----:B------:R-:W-:Y:S01]  /*0360*/  IMAD.WIDE.U32 R16, R17, 0x4, R4 ;  /* 0x0000000411107825 */ /* 0x000fe200078e0004 */
[----:B------:R-:W2:Y:S05]  /*0370*/  LDG.E R6, desc[UR4][R14.64] ;  /* 0x000000040e067981 */ /* 0x000eaa000c1e1900 */
[----:B------:R-:W2:Y:S01]  /*0380*/  LDG.E R17, desc[UR4][R16.64] ;  /* 0x0000000410117981 */ /* 0x000ea2000c1e1900 */
[----:B------:R-:W-:Y:S01]  /*0390*/  ISETP.GE.U32.AND P0, PT, R11, 0x2, PT ;  /* 0x000000020b00780c */ /* 0x000fe20003f06070 */
[----:B--2---:R-:W-:-:S05]  /*03a0*/  IMAD.IADD R19, R6, 0x1, R17 ;  /* 0x0000000106137824 */ /* 0x004fca00078e0211 */
[----:B------:R2:W-:Y:S07]  /*03b0*/  STG.E desc[UR4][R14.64], R19 ;  /* 0x000000130e007986 */ /* 0x0005ee000c101904 */
[----:B------:R-:W-:Y:S05]  /*03c0*/  @!P0 BRA `(.L_x_6) ;  /* 0x0000000000688947 */ /* 0x000fea0003800000 */
[----:B------:R-:W-:-:S05]  /*03d0*/  IADD3 R17, PT, PT, R11, -0x2, RZ ;  /* 0xfffffffe0b117810 */ /* 0x000fca0007ffe0ff */
[----:B------:R-:W-:-:S06]  /*03e0*/  IMAD.WIDE.U32 R16, R17, 0x4, R4 ;  /* 0x0000000411107825 */ /* 0x000fcc00078e0004 */
        /* <DEDUP_REMOVED lines=21> */
[----:B------:R-:W2:Y:S02]  /*0540*/  LDG.E R16, desc[UR4][R16.64] ;  /* 0x0000000410107981 */ /* 0x000ea4000c1e1900 */
[----:B--2---:R-:W-:-:S05]  /*0550*/  IMAD.IADD R19, R19, 0x1, R16 ;  /* 0x0000000113137824 */ /* 0x004fca00078e0210 */
[----:B------:R2:W-:Y:S02]  /*0560*/  STG.E desc[UR4][R14.64], R19 ;  /* 0x000000130e007986 */ /* 0x0005e4000c101904 */
.L_x_6:
[----:B------:R-:W-:Y:S05]  /*0570*/  BSYNC.RECONVERGENT B0 ;  /* 0x0000000000007941 */ /* 0x000fea0003800200 */
.L_x_5:
[----:B------:R-:W-:Y:S01]  /*0580*/  BAR.SYNC.DEFER_BLOCKING 0x0 ;  /* 0x0000000000007b1d */ /* 0x000fe20000010000 */
[----:B------:R-:W-:Y:S02]  /*0590*/  ISETP.GE.U32.AND P0, PT, R11, 0x20, PT ;  /* 0x000000200b00780c */ /* 0x000fe40003f06070 */
[----:B------:R-:W-:-:S03]  /*05a0*/  ISETP.NE.AND P1, PT, R9, 0x3ff, PT ;  /* 0x000003ff0900780c */ /* 0x000fc60003f25270 */
[----:B------:R-:W-:Y:S08]  /*05b0*/  BSSY.RECONVERGENT B0, `(.L_x_7) ;  /* 0x0000006000007945 */ /* 0x000ff00003800200 */
[----:B------:R-:W-:Y:S05]  /*05c0*/  @!P0 BRA `(.L_x_8) ;  /* 0x0000000000108947 */ /* 0x000fea0003800000 */
[----:B------:R-:W-:-:S05]  /*05d0*/  IADD3 R13, PT, PT, R13, -0x1, RZ ;  /* 0xffffffff0d0d7810 */ /* 0x000fca0007ffe0ff */
[----:B------:R-:W-:-:S06]  /*05e0*/  IMAD.WIDE.U32 R4, R13, 0x4, R4 ;  /* 0x000000040d047825 */ /* 0x000fcc00078e0004 */
[----:B------:R-:W0:Y:S02]  /*05f0*/  LDG.E R4, desc[UR4][R4.64] ;  /* 0x0000000404047981 */ /* 0x000e24000c1e1900 */
[----:B012345:R-:W-:-:S07]  /*0600*/  IMAD.IADD R7, R7, 0x1, R4 ;  /* 0x0000000107077824 */ /* 0x03ffce00078e0204 */
.L_x_8:
[----:B------:R-:W-:Y:S05]  /*0610*/  BSYNC.RECONVERGENT B0 ;  /* 0x0000000000007941 */ /* 0x000fea0003800200 */
.L_x_7:
[----:B------:R-:W-:Y:S06]  /*0620*/  BAR.SYNC.DEFER_BLOCKING 0x0 ;  /* 0x0000000000007b1d */ /* 0x000fec0000010000 */
[----:B-----5:R0:W-:Y:S02]  /*0630*/  STG.E desc[UR4][R2.64], R7 ;  /* 0x0000000702007986 */ /* 0x0201e4000c101904 */
[----:B------:R-:W-:Y:S08]  /*0640*/  BAR.SYNC.DEFER_BLOCKING 0x0 ;  /* 0x0000000000007b1d */ /* 0x000ff00000010000 */
[----:B------:R-:W-:Y:S06]  /*0650*/  BAR.SYNC.DEFER_BLOCKING 0x0 ;  /* 0x0000000000007b1d */ /* 0x000fec0000010000 */
[----:B0-----:R-:W-:Y:S05]  /*0660*/  @P1 EXIT ;  /* 0x000000000000194d */ /* 0x001fea0003800000 */
[----:B-1234-:R-:W2:Y:S01]  /*0670*/  LDG.E R3, desc[UR4][R2.64] ;  /* 0x0000000402037981 */ /* 0x01eea2000c1e1900 */
[----:B------:R-:W0:Y:S02]  /*0680*/  LDC.64 R4, c[0x0][0x388] ;  /* 0x0000e200ff047b82 */ /* 0x000e240000000a00 */
[----:B0-----:R-:W-:-:S05]  /*0690*/  IMAD.WIDE.U32 R4, R0, 0x4, R4 ;  /* 0x0000000400047825 */ /* 0x001fca00078e0004 */
[----:B--2---:R-:W-:Y:S01]  /*06a0*/  STG.E desc[UR4][R4.64], R3 ;  /* 0x0000000304007986 */ /* 0x004fe2000c101904 */
[----:B------:R-:W-:Y:S05]  /*06b0*/  EXIT ;  /* 0x000000000000794d */ /* 0x000fea0003800000 */
.L_x_9:
[----:B------:R-:W-:-:S00]  /*06c0*/  BRA `(.L_x_9) ;  /* 0xfffffffc00fc7947 */ /* 0x000fc0000383ffff */
[----:B------:R-:W-:-:S00]  /*06d0*/  NOP ;  /* 0x0000000000007918 */ /* 0x000fc00000000000 */
        /* <DEDUP_REMOVED lines=10> */
.L_x_10:


//--------------------- .nv.shared.reserved.0     --------------------------
	.section	.nv.shared.reserved.0,"aw",@nobits
	.weak		__nv_reservedSMEM_offset_0_alias
	.size		__nv_reservedSMEM_offset_0_alias, 0, 64
	.other		__nv_reservedSMEM_offset_0_alias,@"STO_CUDA_RESERVED_SHARED STV_DEFAULT"
__nv_reservedSMEM_offset_0_alias:
	.zero		0
	.zero		64


//--------------------- .nv.constant0._Z20global_scan_kernel_1PiS_ --------------------------
	.section	.nv.constant0._Z20global_scan_kernel_1PiS_,"a",@progbits
	.sectionflags	@""
	.align	4
.nv.constant0._Z20global_scan_kernel_1PiS_:
	.zero		912


//--------------------- SYMBOLS --------------------------

	.type		.nv.reservedSmem.offset0,@object
	.size		.nv.reservedSmem.offset0,0x4
